//
// Generated by NVIDIA NVVM Compiler
//
// Compiler Build ID: CL-36424714
// Cuda compilation tools, release 13.0, V13.0.88
// Based on NVVM 20.0.0
//

.version 9.0
.target sm_100
.address_size 64

	// .globl	_Z9matrixMulPKfS0_Pfiii

.visible .entry _Z9matrixMulPKfS0_Pfiii(
	.param .u64 .ptr .align 1 _Z9matrixMulPKfS0_Pfiii_param_0,
	.param .u64 .ptr .align 1 _Z9matrixMulPKfS0_Pfiii_param_1,
	.param .u64 .ptr .align 1 _Z9matrixMulPKfS0_Pfiii_param_2,
	.param .u32 _Z9matrixMulPKfS0_Pfiii_param_3,
	.param .u32 _Z9matrixMulPKfS0_Pfiii_param_4,
	.param .u32 _Z9matrixMulPKfS0_Pfiii_param_5
)
{
	.reg .pred 	%p<13>;
	.reg .b32 	%r<41>;
	.reg .b32 	%f<68>;
	.reg .b64 	%rd<53>;

	ld.param.u64 	%rd7, [_Z9matrixMulPKfS0_Pfiii_param_0];
	ld.param.u64 	%rd8, [_Z9matrixMulPKfS0_Pfiii_param_1];
	ld.param.u64 	%rd6, [_Z9matrixMulPKfS0_Pfiii_param_2];
	ld.param.u32 	%r20, [_Z9matrixMulPKfS0_Pfiii_param_3];
	ld.param.u32 	%r18, [_Z9matrixMulPKfS0_Pfiii_param_4];
	ld.param.u32 	%r19, [_Z9matrixMulPKfS0_Pfiii_param_5];
	cvta.to.global.u64 	%rd1, %rd8;
	cvta.to.global.u64 	%rd2, %rd7;
	mov.u32 	%r21, %ctaid.y;
	mov.u32 	%r22, %ntid.y;
	mov.u32 	%r23, %tid.y;
	mad.lo.s32 	%r1, %r21, %r22, %r23;
	mov.u32 	%r24, %ctaid.x;
	mov.u32 	%r25, %ntid.x;
	mov.u32 	%r26, %tid.x;
	mad.lo.s32 	%r2, %r24, %r25, %r26;
	setp.ge.s32 	%p1, %r1, %r20;
	setp.ge.s32 	%p2, %r2, %r18;
	or.pred  	%p3, %p1, %p2;
	@%p3 bra 	$L__BB0_14;
	setp.lt.s32 	%p4, %r19, 1;
	mov.f32 	%f67, 0f00000000;
	@%p4 bra 	$L__BB0_13;
	mul.lo.s32 	%r3, %r19, %r1;
	and.b32  	%r4, %r19, 7;
	setp.lt.u32 	%p5, %r19, 8;
	mov.f32 	%f67, 0f00000000;
	mov.b32 	%r39, 0;
	@%p5 bra 	$L__BB0_5;
	and.b32  	%r39, %r19, 2147483640;
	neg.s32 	%r37, %r39;
	shl.b32 	%r7, %r18, 3;
	mul.wide.u32 	%rd9, %r3, 4;
	add.s64 	%rd10, %rd9, %rd2;
	add.s64 	%rd52, %rd10, 16;
	mov.f32 	%f67, 0f00000000;
	mul.wide.s32 	%rd13, %r18, 4;
	mov.u32 	%r36, %r2;
$L__BB0_4:
	.pragma "nounroll";
	ld.global.f32 	%f17, [%rd52+-16];
	mul.wide.s32 	%rd11, %r36, 4;
	add.s64 	%rd12, %rd1, %rd11;
	ld.global.f32 	%f18, [%rd12];
	fma.rn.f32 	%f19, %f17, %f18, %f67;
	ld.global.f32 	%f20, [%rd52+-12];
	add.s64 	%rd14, %rd12, %rd13;
	ld.global.f32 	%f21, [%rd14];
	fma.rn.f32 	%f22, %f20, %f21, %f19;
	ld.global.f32 	%f23, [%rd52+-8];
	add.s64 	%rd15, %rd14, %rd13;
	ld.global.f32 	%f24, [%rd15];
	fma.rn.f32 	%f25, %f23, %f24, %f22;
	ld.global.f32 	%f26, [%rd52+-4];
	add.s64 	%rd16, %rd15, %rd13;
	ld.global.f32 	%f27, [%rd16];
	fma.rn.f32 	%f28, %f26, %f27, %f25;
	ld.global.f32 	%f29, [%rd52];
	add.s64 	%rd17, %rd16, %rd13;
	ld.global.f32 	%f30, [%rd17];
	fma.rn.f32 	%f31, %f29, %f30, %f28;
	ld.global.f32 	%f32, [%rd52+4];
	add.s64 	%rd18, %rd17, %rd13;
	ld.global.f32 	%f33, [%rd18];
	fma.rn.f32 	%f34, %f32, %f33, %f31;
	ld.global.f32 	%f35, [%rd52+8];
	add.s64 	%rd19, %rd18, %rd13;
	ld.global.f32 	%f36, [%rd19];
	fma.rn.f32 	%f37, %f35, %f36, %f34;
	ld.global.f32 	%f38, [%rd52+12];
	add.s64 	%rd20, %rd19, %rd13;
	ld.global.f32 	%f39, [%rd20];
	fma.rn.f32 	%f67, %f38, %f39, %f37;
	add.s32 	%r37, %r37, 8;
	add.s32 	%r36, %r36, %r7;
	add.s64 	%rd52, %rd52, 32;
	setp.ne.s32 	%p6, %r37, 0;
	@%p6 bra 	$L__BB0_4;
$L__BB0_5:
	setp.eq.s32 	%p7, %r4, 0;
	@%p7 bra 	$L__BB0_13;
	and.b32  	%r13, %r19, 3;
	setp.lt.u32 	%p8, %r4, 4;
	@%p8 bra 	$L__BB0_8;
	add.s32 	%r28, %r39, %r3;
	mul.wide.u32 	%rd21, %r28, 4;
	add.s64 	%rd22, %rd2, %rd21;
	ld.global.f32 	%f41, [%rd22];
	mad.lo.s32 	%r29, %r39, %r18, %r2;
	mul.wide.s32 	%rd23, %r29, 4;
	add.s64 	%rd24, %rd1, %rd23;
	ld.global.f32 	%f42, [%rd24];
	fma.rn.f32 	%f43, %f41, %f42, %f67;
	cvt.u64.u32 	%rd25, %r3;
	cvt.u64.u32 	%rd26, %r39;
	add.s64 	%rd27, %rd26, %rd25;
	shl.b64 	%rd28, %rd27, 2;
	add.s64 	%rd29, %rd2, %rd28;
	ld.global.f32 	%f44, [%rd29+4];
	mul.wide.s32 	%rd30, %r18, 4;
	add.s64 	%rd31, %rd24, %rd30;
	ld.global.f32 	%f45, [%rd31];
	fma.rn.f32 	%f46, %f44, %f45, %f43;
	ld.global.f32 	%f47, [%rd29+8];
	add.s64 	%rd32, %rd31, %rd30;
	ld.global.f32 	%f48, [%rd32];
	fma.rn.f32 	%f49, %f47, %f48, %f46;
	ld.global.f32 	%f50, [%rd29+12];
	add.s64 	%rd33, %rd32, %rd30;
	ld.global.f32 	%f51, [%rd33];
	fma.rn.f32 	%f67, %f50, %f51, %f49;
	add.s32 	%r39, %r39, 4;
$L__BB0_8:
	setp.eq.s32 	%p9, %r13, 0;
	@%p9 bra 	$L__BB0_13;
	setp.eq.s32 	%p10, %r13, 1;
	@%p10 bra 	$L__BB0_11;
	add.s32 	%r30, %r39, %r3;
	mul.wide.u32 	%rd34, %r30, 4;
	add.s64 	%rd35, %rd2, %rd34;
	ld.global.f32 	%f53, [%rd35];
	mad.lo.s32 	%r31, %r39, %r18, %r2;
	mul.wide.s32 	%rd36, %r31, 4;
	add.s64 	%rd37, %rd1, %rd36;
	ld.global.f32 	%f54, [%rd37];
	fma.rn.f32 	%f55, %f53, %f54, %f67;
	cvt.u64.u32 	%rd38, %r3;
	cvt.u64.u32 	%rd39, %r39;
	add.s64 	%rd40, %rd39, %rd38;
	shl.b64 	%rd41, %rd40, 2;
	add.s64 	%rd42, %rd2, %rd41;
	ld.global.f32 	%f56, [%rd42+4];
	mul.wide.s32 	%rd43, %r18, 4;
	add.s64 	%rd44, %rd37, %rd43;
	ld.global.f32 	%f57, [%rd44];
	fma.rn.f32 	%f67, %f56, %f57, %f55;
	add.s32 	%r39, %r39, 2;
$L__BB0_11:
	and.b32  	%r32, %r19, 1;
	setp.eq.b32 	%p11, %r32, 1;
	not.pred 	%p12, %p11;
	@%p12 bra 	$L__BB0_13;
	add.s32 	%r33, %r39, %r3;
	mul.wide.u32 	%rd45, %r33, 4;
	add.s64 	%rd46, %rd2, %rd45;
	ld.global.f32 	%f58, [%rd46];
	mad.lo.s32 	%r34, %r39, %r18, %r2;
	mul.wide.s32 	%rd47, %r34, 4;
	add.s64 	%rd48, %rd1, %rd47;
	ld.global.f32 	%f59, [%rd48];
	fma.rn.f32 	%f67, %f58, %f59, %f67;
$L__BB0_13:
	mad.lo.s32 	%r35, %r18, %r1, %r2;
	cvta.to.global.u64 	%rd49, %rd6;
	mul.wide.s32 	%rd50, %r35, 4;
	add.s64 	%rd51, %rd49, %rd50;
	st.global.f32 	[%rd51], %f67;
$L__BB0_14:
	ret;

}


// ===== COMPILED SASS (sm_100) =====

	.target	sm_100

	.elftype	@"ET_EXEC"


//--------------------- .note.nv.tkinfo           --------------------------
	.section	.note.nv.tkinfo,"",@"SHT_NOTE"
	.sectionflags	@"SHF_NOTE_NV_TKINFO"
	.tkinfo
        /*0018*/ 	.word	0x00000002
        /*0030*/ 	.string	""
        /*0030*/ 	.string	"ptxas"
        /*0030*/ 	.string	"Cuda compilation tools, release 13.0, V13.0.88"
        /*0030*/ 	.string	"Build cuda_13.0.r13.0/compiler.36424714_0"
        /*0030*/ 	.string	"-arch sm_100 -m 64 "



//--------------------- .note.nv.cuinfo           --------------------------
	.section	.note.nv.cuinfo,"",@"SHT_NOTE"
	.sectionflags	@"SHF_NOTE_NV_CUINFO"
        /*0018*/ 	.short	0x0002
        /*001a*/ 	.short	0x0064
        /*001c*/ 	.short	0x0082
	.zero		2


//--------------------- .nv.info                  --------------------------
	.section	.nv.info,"",@"SHT_CUDA_INFO"
	.align	4


	//----- nvinfo : EIATTR_REGCOUNT
	.align		4
        /*0000*/ 	.byte	0x04, 0x2f
        /*0002*/ 	.short	(.L_1 - .L_0)
	.align		4
.L_0:
        /*0004*/ 	.word	index@(_Z9matrixMulPKfS0_Pfiii)
        /*0008*/ 	.word	0x00000020


	//----- nvinfo : EIATTR_FRAME_SIZE
	.align		4
.L_1:
        /*000c*/ 	.byte	0x04, 0x11
        /*000e*/ 	.short	(.L_3 - .L_2)
	.align		4
.L_2:
        /*0010*/ 	.word	index@(_Z9matrixMulPKfS0_Pfiii)
        /*0014*/ 	.word	0x00000000


	//----- nvinfo : EIATTR_MIN_STACK_SIZE
	.align		4
.L_3:
        /*0018*/ 	.byte	0x04, 0x12
        /*001a*/ 	.short	(.L_5 - .L_4)
	.align		4
.L_4:
        /*001c*/ 	.word	index@(_Z9matrixMulPKfS0_Pfiii)
        /*0020*/ 	.word	0x00000000
.L_5:


//--------------------- .nv.compat                --------------------------
	.section	.nv.compat,"",@"SHT_CUDA_COMPAT_INFO"
	.align	4
        /*0000*/ 	.byte	0x02, 0x09, 0x00, 0x00, 0x02, 0x02, 0x01, 0x00, 0x02, 0x05, 0x05, 0x00, 0x03, 0x07, 0x01, 0x01
        /*0010*/ 	.byte	0x02, 0x03, 0x00, 0x00, 0x02, 0x06, 0x01, 0x00, 0x04, 0x0b, 0x08, 0x00, 0x09, 0x00, 0x00, 0x00
        /*0020*/ 	.byte	0x00, 0x00, 0x00, 0x00


//--------------------- .nv.info._Z9matrixMulPKfS0_Pfiii --------------------------
	.section	.nv.info._Z9matrixMulPKfS0_Pfiii,"",@"SHT_CUDA_INFO"
	.sectionflags	@""
	.align	4


	//----- nvinfo : EIATTR_CUDA_API_VERSION
	.align		4
        /*0000*/ 	.byte	0x04, 0x37
        /*0002*/ 	.short	(.L_7 - .L_6)
.L_6:
        /*0004*/ 	.word	0x00000082


	//----- nvinfo : EIATTR_KPARAM_INFO
	.align		4
.L_7:
        /*0008*/ 	.byte	0x04, 0x17
        /*000a*/ 	.short	(.L_9 - .L_8)
.L_8:
        /*000c*/ 	.word	0x00000000
        /*0010*/ 	.short	0x0005
        /*0012*/ 	.short	0x0020
        /*0014*/ 	.byte	0x00, 0xf0, 0x11, 0x00


	//----- nvinfo : EIATTR_KPARAM_INFO
	.align		4
.L_9:
        /*0018*/ 	.byte	0x04, 0x17
        /*001a*/ 	.short	(.L_11 - .L_10)
.L_10:
        /*001c*/ 	.word	0x00000000
        /*0020*/ 	.short	0x0004
        /*0022*/ 	.short	0x001c
        /*0024*/ 	.byte	0x00, 0xf0, 0x11, 0x00


	//----- nvinfo : EIATTR_KPARAM_INFO
	.align		4
.L_11:
        /*0028*/ 	.byte	0x04, 0x17
        /*002a*/ 	.short	(.L_13 - .L_12)
.L_12:
        /*002c*/ 	.word	0x00000000
        /*0030*/ 	.short	0x0003
        /*0032*/ 	.short	0x0018
        /*0034*/ 	.byte	0x00, 0xf0, 0x11, 0x00


	//----- nvinfo : EIATTR_KPARAM_INFO
	.align		4
.L_13:
        /*0038*/ 	.byte	0x04, 0x17
        /*003a*/ 	.short	(.L_15 - .L_14)
.L_14:
        /*003c*/ 	.word	0x00000000
        /*0040*/ 	.short	0x0002
        /*0042*/ 	.short	0x0010
        /*0044*/ 	.byte	0x00, 0xf5, 0x21, 0x00


	//----- nvinfo : EIATTR_KPARAM_INFO
	.align		4
.L_15:
        /*0048*/ 	.byte	0x04, 0x17
        /*004a*/ 	.short	(.L_17 - .L_16)
.L_16:
        /*004c*/ 	.word	0x00000000
        /*0050*/ 	.short	0x0001
        /*0052*/ 	.short	0x0008
        /*0054*/ 	.byte	0x00, 0xf5, 0x21, 0x00


	//----- nvinfo : EIATTR_KPARAM_INFO
	.align		4
.L_17:
        /*0058*/ 	.byte	0x04, 0x17
        /*005a*/ 	.short	(.L_19 - .L_18)
.L_18:
        /*005c*/ 	.word	0x00000000
        /*0060*/ 	.short	0x0000
        /*0062*/ 	.short	0x0000
        /*0064*/ 	.byte	0x00, 0xf5, 0x21, 0x00


	//----- nvinfo : EIATTR_SPARSE_MMA_MASK
	.align		4
.L_19:
        /*0068*/ 	.byte	0x03, 0x50
        /*006a*/ 	.short	0x0000


	//----- nvinfo : EIATTR_MAXREG_COUNT
	.align		4
        /*006c*/ 	.byte	0x03, 0x1b
        /*006e*/ 	.short	0x00ff


	//----- nvinfo : EIATTR_MERCURY_ISA_VERSION
	.align		4
        /*0070*/ 	.byte	0x03, 0x5f
        /*0072*/ 	.short	0x0101


	//----- nvinfo : EIATTR_VRC_CTA_INIT_COUNT
	.align		4
        /*0074*/ 	.byte	0x02, 0x4a
	.zero		1
	.zero		1


	//----- nvinfo : EIATTR_EXIT_INSTR_OFFSETS
	.align		4
        /*0078*/ 	.byte	0x04, 0x1c
        /*007a*/ 	.short	(.L_21 - .L_20)


	//   ....[0]....
.L_20:
        /*007c*/ 	.word	0x000000c0


	//   ....[1]....
        /*0080*/ 	.word	0x000008e0


	//----- nvinfo : EIATTR_CBANK_PARAM_SIZE
	.align		4
.L_21:
        /*0084*/ 	.byte	0x03, 0x19
        /*0086*/ 	.short	0x0024


	//----- nvinfo : EIATTR_PARAM_CBANK
	.align		4
        /*0088*/ 	.byte	0x04, 0x0a
        /*008a*/ 	.short	(.L_23 - .L_22)
	.align		4
.L_22:
        /*008c*/ 	.word	index@(.nv.constant0._Z9matrixMulPKfS0_Pfiii)
        /*0090*/ 	.short	0x0380
        /*0092*/ 	.short	0x0024


	//----- nvinfo : EIATTR_SW_WAR
	.align		4
.L_23:
        /*0094*/ 	.byte	0x04, 0x36
        /*0096*/ 	.short	(.L_25 - .L_24)
.L_24:
        /*0098*/ 	.word	0x00000008
.L_25:


//--------------------- .nv.callgraph             --------------------------
	.section	.nv.callgraph,"",@"SHT_CUDA_CALLGRAPH"
	.align	4
	.sectionentsize	8
	.align		4
        /*0000*/ 	.word	0x00000000
	.align		4
        /*0004*/ 	.word	0xffffffff
	.align		4
        /*0008*/ 	.word	0x00000000
	.align		4
        /*000c*/ 	.word	0xfffffffe
	.align		4
        /*0010*/ 	.word	0x00000000
	.align		4
        /*0014*/ 	.word	0xfffffffd
	.align		4
        /*0018*/ 	.word	0x00000000
	.align		4
        /*001c*/ 	.word	0xfffffffc


//--------------------- .text._Z9matrixMulPKfS0_Pfiii --------------------------
	.section	.text._Z9matrixMulPKfS0_Pfiii,"ax",@progbits
	.align	128
        .global         _Z9matrixMulPKfS0_Pfiii
        .type           _Z9matrixMulPKfS0_Pfiii,@function
        .size           _Z9matrixMulPKfS0_Pfiii,(.L_x_5 - _Z9matrixMulPKfS0_Pfiii)
        .other          _Z9matrixMulPKfS0_Pfiii,@"STO_CUDA_ENTRY STV_DEFAULT"
_Z9matrixMulPKfS0_Pfiii:
.text._Z9matrixMulPKfS0_Pfiii:
[----:B------:R-:W-:Y:S01]  /*0000*/  LDC R1, c[0x0][0x37c] ;  /* 0x0000df00ff017b82 */ /* 0x000fe20000000800 */
[----:B------:R-:W0:Y:S07]  /*0010*/  S2R R5, SR_TID.X ;  /* 0x0000000000057919 */ /* 0x000e2e0000002100 */
[----:B------:R-:W1:Y:S01]  /*0020*/  LDC R19, c[0x0][0x364] ;  /* 0x0000d900ff137b82 */ /* 0x000e620000000800 */
[----:B------:R-:W1:Y:S07]  /*0030*/  S2R R4, SR_TID.Y ;  /* 0x0000000000047919 */ /* 0x000e6e0000002200 */
[----:B------:R-:W0:Y:S08]  /*0040*/  S2UR UR5, SR_CTAID.X ;  /* 0x00000000000579c3 */ /* 0x000e300000002500 */
[----:B------:R-:W0:Y:S08]  /*0050*/  LDC R0, c[0x0][0x360] ;  /* 0x0000d800ff007b82 */ /* 0x000e300000000800 */
[----:B------:R-:W1:Y:S08]  /*0060*/  S2UR UR4, SR_CTAID.Y ;  /* 0x00000000000479c3 */ /* 0x000e700000002600 */
[----:B------:R-:W2:Y:S01]  /*0070*/  LDC.64 R2, c[0x0][0x398] ;  /* 0x0000e600ff027b82 */ /* 0x000ea20000000a00 */
[----:B0-----:R-:W-:-:S02]  /*0080*/  IMAD R0, R0, UR5, R5 ;  /* 0x0000000500007c24 */ /* 0x001fc4000f8e0205 */
[----:B-1----:R-:W-:-:S03]  /*0090*/  IMAD R19, R19, UR4, R4 ;  /* 0x0000000413137c24 */ /* 0x002fc6000f8e0204 */
[----:B--2---:R-:W-:-:S04]  /*00a0*/  ISETP.GE.AND P0, PT, R0, R3, PT ;  /* 0x000000030000720c */ /* 0x004fc80003f06270 */
[----:B------:R-:W-:-:S13]  /*00b0*/  ISETP.GE.OR P0, PT, R19, R2, P0 ;  /* 0x000000021300720c */ /* 0x000fda0000706670 */
[----:B------:R-:W-:Y:S05]  /*00c0*/  @P0 EXIT ;  /* 0x000000000000094d */ /* 0x000fea0003800000 */
[----:B------:R-:W0:Y:S01]  /*00d0*/  LDC R2, c[0x0][0x3a0] ;  /* 0x0000e800ff027b82 */ /* 0x000e220000000800 */
[----:B------:R-:W1:Y:S01]  /*00e0*/  LDCU.64 UR4, c[0x0][0x358] ;  /* 0x00006b00ff0477ac */ /* 0x000e620008000a00 */
[----:B------:R-:W-:Y:S01]  /*00f0*/  HFMA2 R24, -RZ, RZ, 0, 0 ;  /* 0x00000000ff187431 */ /* 0x000fe200000001ff */
[----:B0-----:R-:W-:-:S13]  /*0100*/  ISETP.GE.AND P0, PT, R2, 0x1, PT ;  /* 0x000000010200780c */ /* 0x001fda0003f06270 */
[----:B-1----:R-:W-:Y:S05]  /*0110*/  @!P0 BRA `(.L_x_0) ;  /* 0x0000000400e08947 */ /* 0x002fea0003800000 */
[C---:B------:R-:W-:Y:S01]  /*0120*/  ISETP.GE.U32.AND P1, PT, R2.reuse, 0x8, PT ;  /* 0x000000080200780c */ /* 0x040fe20003f26070 */
[----:B------:R-:W-:Y:S01]  /*0130*/  IMAD R20, R19, R2, RZ ;  /* 0x0000000213147224 */ /* 0x000fe200078e02ff */
[----:B------:R-:W-:Y:S02]  /*0140*/  LOP3.LUT R27, R2, 0x7, RZ, 0xc0, !PT ;  /* 0x00000007021b7812 */ /* 0x000fe400078ec0ff */
[----:B------:R-:W-:Y:S02]  /*0150*/  MOV R24, RZ ;  /* 0x000000ff00187202 */ /* 0x000fe40000000f00 */
[----:B------:R-:W-:Y:S02]  /*0160*/  ISETP.NE.AND P0, PT, R27, RZ, PT ;  /* 0x000000ff1b00720c */ /* 0x000fe40003f05270 */
[----:B------:R-:W-:-:S05]  /*0170*/  MOV R21, RZ ;  /* 0x000000ff00157202 */ /* 0x000fca0000000f00 */
[----:B------:R-:W-:Y:S06]  /*0180*/  @!P1 BRA `(.L_x_1) ;  /* 0x0000000000c49947 */ /* 0x000fec0003800000 */
[----:B------:R-:W0:Y:S01]  /*0190*/  LDC.64 R4, c[0x0][0x380] ;  /* 0x0000e000ff047b82 */ /* 0x000e220000000a00 */
[----:B------:R-:W-:Y:S02]  /*01a0*/  LOP3.LUT R21, R2, 0x7ffffff8, RZ, 0xc0, !PT ;  /* 0x7ffffff802157812 */ /* 0x000fe400078ec0ff */
[----:B------:R-:W-:Y:S02]  /*01b0*/  MOV R24, RZ ;  /* 0x000000ff00187202 */ /* 0x000fe40000000f00 */
[----:B------:R-:W-:Y:S02]  /*01c0*/  MOV R18, R0 ;  /* 0x0000000000127202 */ /* 0x000fe40000000f00 */
[----:B------:R-:W-:Y:S01]  /*01d0*/  IADD3 R22, PT, PT, -R21, RZ, RZ ;  /* 0x000000ff15167210 */ /* 0x000fe20007ffe1ff */
[----:B0-----:R-:W-:-:S03]  /*01e0*/  IMAD.WIDE.U32 R4, R20, 0x4, R4 ;  /* 0x0000000414047825 */ /* 0x001fc600078e0004 */
[----:B------:R-:W-:-:S04]  /*01f0*/  IADD3 R6, P1, PT, R4, 0x10, RZ ;  /* 0x0000001004067810 */ /* 0x000fc80007f3e0ff */
[----:B------:R-:W-:-:S09]  /*0200*/  IADD3.X R7, PT, PT, RZ, R5, RZ, P1, !PT ;  /* 0x00000005ff077210 */ /* 0x000fd20000ffe4ff */
.L_x_2:
[----:B------:R-:W0:Y:S01]  /*0210*/  LDC.64 R16, c[0x0][0x388] ;  /* 0x0000e200ff107b82 */ /* 0x000e220000000a00 */
[----:B------:R-:W-:Y:S02]  /*0220*/  MOV R4, R6 ;  /* 0x0000000600047202 */ /* 0x000fe40000000f00 */
[----:B------:R-:W-:-:S05]  /*0230*/  MOV R5, R7 ;  /* 0x0000000700057202 */ /* 0x000fca0000000f00 */
[----:B------:R-:W2:Y:S04]  /*0240*/  LDG.E R25, desc[UR4][R4.64+-0x10] ;  /* 0xfffff00404197981 */ /* 0x000ea8000c1e1900 */
[----:B------:R-:W3:Y:S04]  /*0250*/  LDG.E R23, desc[UR4][R4.64+-0xc] ;  /* 0xfffff40404177981 */ /* 0x000ee8000c1e1900 */
[----:B------:R-:W4:Y:S04]  /*0260*/  LDG.E R29, desc[UR4][R4.64+-0x8] ;  /* 0xfffff804041d7981 */ /* 0x000f28000c1e1900 */
[----:B------:R-:W5:Y:S01]  /*0270*/  LDG.E R28, desc[UR4][R4.64+-0x4] ;  /* 0xfffffc04041c7981 */ /* 0x000f62000c1e1900 */
[----:B0-----:R-:W-:-:S05]  /*0280*/  IMAD.WIDE R16, R18, 0x4, R16 ;  /* 0x0000000412107825 */ /* 0x001fca00078e0210 */
[----:B------:R0:W2:Y:S01]  /*0290*/  LDG.E R26, desc[UR4][R16.64] ;  /* 0x00000004101a7981 */ /* 0x0000a2000c1e1900 */
[----:B------:R-:W-:-:S04]  /*02a0*/  IMAD.WIDE R14, R3, 0x4, R16 ;  /* 0x00000004030e7825 */ /* 0x000fc800078e0210 */
[C---:B------:R-:W-:Y:S02]  /*02b0*/  IMAD.WIDE R6, R3.reuse, 0x4, R14 ;  /* 0x0000000403067825 */ /* 0x040fe400078e020e */
[----:B------:R-:W3:Y:S02]  /*02c0*/  LDG.E R14, desc[UR4][R14.64] ;  /* 0x000000040e0e7981 */ /* 0x000ee4000c1e1900 */
[C---:B------:R-:W-:Y:S02]  /*02d0*/  IMAD.WIDE R10, R3.reuse, 0x4, R6 ;  /* 0x00000004030a7825 */ /* 0x040fe400078e0206 */
[----:B------:R-:W4:Y:S02]  /*02e0*/  LDG.E R6, desc[UR4][R6.64] ;  /* 0x0000000406067981 */ /* 0x000f24000c1e1900 */
[C---:B------:R-:W-:Y:S02]  /*02f0*/  IMAD.WIDE R8, R3.reuse, 0x4, R10 ;  /* 0x0000000403087825 */ /* 0x040fe400078e020a */
[----:B------:R-:W5:Y:S02]  /*0300*/  LDG.E R10, desc[UR4][R10.64] ;  /* 0x000000040a0a7981 */ /* 0x000f64000c1e1900 */
[----:B------:R-:W-:-:S02]  /*0310*/  IMAD.WIDE R12, R3, 0x4, R8 ;  /* 0x00000004030c7825 */ /* 0x000fc400078e0208 */
[----:B------:R-:W5:Y:S04]  /*0320*/  LDG.E R7, desc[UR4][R4.64] ;  /* 0x0000000404077981 */ /* 0x000f68000c1e1900 */
[----:B------:R-:W5:Y:S01]  /*0330*/  LDG.E R8, desc[UR4][R8.64] ;  /* 0x0000000408087981 */ /* 0x000f62000c1e1900 */
[----:B0-----:R-:W-:-:S03]  /*0340*/  IMAD.WIDE R16, R3, 0x4, R12 ;  /* 0x0000000403107825 */ /* 0x001fc600078e020c */
[----:B------:R-:W5:Y:S04]  /*0350*/  LDG.E R12, desc[UR4][R12.64] ;  /* 0x000000040c0c7981 */ /* 0x000f68000c1e1900 */
[----:B------:R-:W5:Y:S04]  /*0360*/  LDG.E R15, desc[UR4][R16.64] ;  /* 0x00000004100f7981 */ /* 0x000f68000c1e1900 */
[----:B------:R-:W5:Y:S04]  /*0370*/  LDG.E R9, desc[UR4][R4.64+0x4] ;  /* 0x0000040404097981 */ /* 0x000f68000c1e1900 */
[----:B------:R-:W5:Y:S01]  /*0380*/  LDG.E R11, desc[UR4][R4.64+0xc] ;  /* 0x00000c04040b7981 */ /* 0x000f62000c1e1900 */
[----:B--2---:R-:W-:Y:S01]  /*0390*/  FFMA R26, R25, R26, R24 ;  /* 0x0000001a191a7223 */ /* 0x004fe20000000018 */
[----:B------:R-:W-:-:S02]  /*03a0*/  IMAD.WIDE R24, R3, 0x4, R16 ;  /* 0x0000000403187825 */ /* 0x000fc400078e0210 */
[----:B------:R-:W2:Y:S04]  /*03b0*/  LDG.E R16, desc[UR4][R4.64+0x8] ;  /* 0x0000080404107981 */ /* 0x000ea8000c1e1900 */
[----:B------:R-:W2:Y:S01]  /*03c0*/  LDG.E R24, desc[UR4][R24.64] ;  /* 0x0000000418187981 */ /* 0x000ea2000c1e1900 */
[----:B---3--:R-:W-:Y:S01]  /*03d0*/  FFMA R14, R23, R14, R26 ;  /* 0x0000000e170e7223 */ /* 0x008fe2000000001a */
[----:B------:R-:W-:-:S03]  /*03e0*/  IADD3 R22, PT, PT, R22, 0x8, RZ ;  /* 0x0000000816167810 */ /* 0x000fc60007ffe0ff */
[----:B----4-:R-:W-:Y:S01]  /*03f0*/  FFMA R29, R29, R6, R14 ;  /* 0x000000061d1d7223 */ /* 0x010fe2000000000e */
[----:B------:R-:W-:-:S03]  /*0400*/  ISETP.NE.AND P1, PT, R22, RZ, PT ;  /* 0x000000ff1600720c */ /* 0x000fc60003f25270 */
[----:B-----5:R-:W-:Y:S01]  /*0410*/  FFMA R10, R28, R10, R29 ;  /* 0x0000000a1c0a7223 */ /* 0x020fe2000000001d */
[----:B------:R-:W-:-:S03]  /*0420*/  IADD3 R6, P2, PT, R4, 0x20, RZ ;  /* 0x0000002004067810 */ /* 0x000fc60007f5e0ff */
[----:B------:R-:W-:Y:S01]  /*0430*/  FFMA R8, R7, R8, R10 ;  /* 0x0000000807087223 */ /* 0x000fe2000000000a */
[----:B------:R-:W-:Y:S02]  /*0440*/  IADD3.X R7, PT, PT, RZ, R5, RZ, P2, !PT ;  /* 0x00000005ff077210 */ /* 0x000fe400017fe4ff */
[----:B------:R-:W-:Y:S01]  /*0450*/  LEA R18, R3, R18, 0x3 ;  /* 0x0000001203127211 */ /* 0x000fe200078e18ff */
[----:B------:R-:W-:-:S04]  /*0460*/  FFMA R9, R9, R12, R8 ;  /* 0x0000000c09097223 */ /* 0x000fc80000000008 */
[----:B--2---:R-:W-:-:S04]  /*0470*/  FFMA R16, R16, R15, R9 ;  /* 0x0000000f10107223 */ /* 0x004fc80000000009 */
[----:B------:R-:W-:Y:S01]  /*0480*/  FFMA R24, R11, R24, R16 ;  /* 0x000000180b187223 */ /* 0x000fe20000000010 */
[----:B------:R-:W-:Y:S06]  /*0490*/  @P1 BRA `(.L_x_2) ;  /* 0xfffffffc005c1947 */ /* 0x000fec000383ffff */
.L_x_1:
[----:B------:R-:W-:Y:S05]  /*04a0*/  @!P0 BRA `(.L_x_0) ;  /* 0x0000000000fc8947 */ /* 0x000fea0003800000 */
[----:B------:R-:W-:Y:S02]  /*04b0*/  ISETP.GE.U32.AND P1, PT, R27, 0x4, PT ;  /* 0x000000041b00780c */ /* 0x000fe40003f26070 */
[----:B------:R-:W-:-:S04]  /*04c0*/  LOP3.LUT R16, R2, 0x3, RZ, 0xc0, !PT ;  /* 0x0000000302107812 */ /* 0x000fc800078ec0ff */
[----:B------:R-:W-:-:S07]  /*04d0*/  ISETP.NE.AND P0, PT, R16, RZ, PT ;  /* 0x000000ff1000720c */ /* 0x000fce0003f05270 */
[----:B------:R-:W-:Y:S06]  /*04e0*/  @!P1 BRA `(.L_x_3) ;  /* 0x00000000006c9947 */ /* 0x000fec0003800000 */
[----:B------:R-:W0:Y:S01]  /*04f0*/  LDC.64 R6, c[0x0][0x388] ;  /* 0x0000e200ff067b82 */ /* 0x000e220000000a00 */
[----:B------:R-:W1:Y:S01]  /*0500*/  LDCU.64 UR6, c[0x0][0x380] ;  /* 0x00007000ff0677ac */ /* 0x000e620008000a00 */
[----:B------:R-:W-:Y:S01]  /*0510*/  IMAD R9, R21, R3, R0 ;  /* 0x0000000315097224 */ /* 0x000fe200078e0200 */
[CC--:B------:R-:W-:Y:S02]  /*0520*/  IADD3 R5, PT, PT, R20.reuse, R21.reuse, RZ ;  /* 0x0000001514057210 */ /* 0x0c0fe40007ffe0ff */
[----:B------:R-:W-:-:S03]  /*0530*/  IADD3 R10, P1, PT, R20, R21, RZ ;  /* 0x00000015140a7210 */ /* 0x000fc60007f3e0ff */
[----:B------:R-:W2:Y:S01]  /*0540*/  LDC.64 R14, c[0x0][0x380] ;  /* 0x0000e000ff0e7b82 */ /* 0x000ea20000000a00 */
[----:B0-----:R-:W-:-:S04]  /*0550*/  IMAD.WIDE R6, R9, 0x4, R6 ;  /* 0x0000000409067825 */ /* 0x001fc800078e0206 */
[----:B------:R-:W-:Y:S02]  /*0560*/  IMAD.WIDE R8, R3, 0x4, R6 ;  /* 0x0000000403087825 */ /* 0x000fe400078e0206 */
[----:B------:R-:W3:Y:S02]  /*0570*/  LDG.E R6, desc[UR4][R6.64] ;  /* 0x0000000406067981 */ /* 0x000ee4000c1e1900 */
[----:B--2---:R-:W-:Y:S01]  /*0580*/  IMAD.WIDE.U32 R14, R5, 0x4, R14 ;  /* 0x00000004050e7825 */ /* 0x004fe200078e000e */
[----:B------:R-:W-:Y:S02]  /*0590*/  IADD3.X R5, PT, PT, RZ, RZ, RZ, P1, !PT ;  /* 0x000000ffff057210 */ /* 0x000fe40000ffe4ff */
[----:B-1----:R-:W-:-:S03]  /*05a0*/  LEA R4, P1, R10, UR6, 0x2 ;  /* 0x000000060a047c11 */ /* 0x002fc6000f8210ff */
[----:B------:R-:W3:Y:S01]  /*05b0*/  LDG.E R15, desc[UR4][R14.64] ;  /* 0x000000040e0f7981 */ /* 0x000ee2000c1e1900 */
[----:B------:R-:W-:Y:S01]  /*05c0*/  LEA.HI.X R5, R10, UR7, R5, 0x2, P1 ;  /* 0x000000070a057c11 */ /* 0x000fe200088f1405 */
[C---:B------:R-:W-:Y:S02]  /*05d0*/  IMAD.WIDE R10, R3.reuse, 0x4, R8 ;  /* 0x00000004030a7825 */ /* 0x040fe400078e0208 */
[----:B------:R-:W2:Y:S04]  /*05e0*/  LDG.E R8, desc[UR4][R8.64] ;  /* 0x0000000408087981 */ /* 0x000ea8000c1e1900 */
[----:B------:R-:W2:Y:S01]  /*05f0*/  LDG.E R17, desc[UR4][R4.64+0x4] ;  /* 0x0000040404117981 */ /* 0x000ea2000c1e1900 */
[----:B------:R-:W-:-:S03]  /*0600*/  IMAD.WIDE R12, R3, 0x4, R10 ;  /* 0x00000004030c7825 */ /* 0x000fc600078e020a */
[----:B------:R-:W4:Y:S04]  /*0610*/  LDG.E R22, desc[UR4][R10.64] ;  /* 0x000000040a167981 */ /* 0x000f28000c1e1900 */
[----:B------:R-:W4:Y:S04]  /*0620*/  LDG.E R18, desc[UR4][R4.64+0x8] ;  /* 0x0000080404127981 */ /* 0x000f28000c1e1900 */
[----:B------:R-:W5:Y:S04]  /*0630*/  LDG.E R26, desc[UR4][R4.64+0xc] ;  /* 0x00000c04041a7981 */ /* 0x000f68000c1e1900 */
[----:B------:R-:W5:Y:S01]  /*0640*/  LDG.E R12, desc[UR4][R12.64] ;  /* 0x000000040c0c7981 */ /* 0x000f62000c1e1900 */
[----:B------:R-:W-:Y:S01]  /*0650*/  IADD3 R21, PT, PT, R21, 0x4, RZ ;  /* 0x0000000415157810 */ /* 0x000fe20007ffe0ff */
[----:B---3--:R-:W-:-:S04]  /*0660*/  FFMA R24, R15, R6, R24 ;  /* 0x000000060f187223 */ /* 0x008fc80000000018 */
[----:B--2---:R-:W-:-:S04]  /*0670*/  FFMA R17, R17, R8, R24 ;  /* 0x0000000811117223 */ /* 0x004fc80000000018 */
[----:B----4-:R-:W-:-:S04]  /*0680*/  FFMA R17, R18, R22, R17 ;  /* 0x0000001612117223 */ /* 0x010fc80000000011 */
[----:B-----5:R-:W-:-:S07]  /*0690*/  FFMA R24, R26, R12, R17 ;  /* 0x0000000c1a187223 */ /* 0x020fce0000000011 */
.L_x_3:
[----:B------:R-:W-:Y:S05]  /*06a0*/  @!P0 BRA `(.L_x_0) ;  /* 0x00000000007c8947 */ /* 0x000fea0003800000 */
[----:B------:R-:W-:Y:S01]  /*06b0*/  ISETP.NE.AND P1, PT, R16, 0x1, PT ;  /* 0x000000011000780c */ /* 0x000fe20003f25270 */
[----:B------:R-:W0:Y:S01]  /*06c0*/  LDC.64 R12, c[0x0][0x380] ;  /* 0x0000e000ff0c7b82 */ /* 0x000e220000000a00 */
[----:B------:R-:W-:-:S04]  /*06d0*/  LOP3.LUT R2, R2, 0x1, RZ, 0xc0, !PT ;  /* 0x0000000102027812 */ /* 0x000fc800078ec0ff */
[----:B------:R-:W-:-:S03]  /*06e0*/  ISETP.NE.U32.AND P0, PT, R2, 0x1, PT ;  /* 0x000000010200780c */ /* 0x000fc60003f05070 */
[----:B------:R-:W1:Y:S04]  /*06f0*/  LDC.64 R10, c[0x0][0x388] ;  /* 0x0000e200ff0a7b82 */ /* 0x000e680000000a00 */
[CC--:B------:R-:W-:Y:S02]  /*0700*/  @P1 IADD3 R15, PT, PT, R20.reuse, R21.reuse, RZ ;  /* 0x00000015140f1210 */ /* 0x0c0fe40007ffe0ff */
[----:B------:R-:W-:Y:S02]  /*0710*/  @P1 IADD3 R2, P2, PT, R20, R21, RZ ;  /* 0x0000001514021210 */ /* 0x000fe40007f5e0ff */
[----:B------:R-:W2:Y:S02]  /*0720*/  @P1 LDC.64 R4, c[0x0][0x380] ;  /* 0x0000e000ff041b82 */ /* 0x000ea40000000a00 */
[----:B------:R-:W-:-:S06]  /*0730*/  @P1 IADD3.X R14, PT, PT, RZ, RZ, RZ, P2, !PT ;  /* 0x000000ffff0e1210 */ /* 0x000fcc00017fe4ff */
[----:B------:R-:W3:Y:S01]  /*0740*/  LDC.64 R6, c[0x0][0x380] ;  /* 0x0000e000ff067b82 */ /* 0x000ee20000000a00 */
[----:B0-----:R-:W-:-:S04]  /*0750*/  @P1 IMAD.WIDE.U32 R12, R15, 0x4, R12 ;  /* 0x000000040f0c1825 */ /* 0x001fc800078e000c */
[C---:B------:R-:W-:Y:S01]  /*0760*/  @P1 IMAD R15, R21.reuse, R3, R0 ;  /* 0x00000003150f1224 */ /* 0x040fe200078e0200 */
[----:B------:R-:W-:Y:S01]  /*0770*/  @P1 IADD3 R21, PT, PT, R21, 0x2, RZ ;  /* 0x0000000215151810 */ /* 0x000fe20007ffe0ff */
[----:B------:R-:W4:Y:S01]  /*0780*/  @P1 LDG.E R13, desc[UR4][R12.64] ;  /* 0x000000040c0d1981 */ /* 0x000f22000c1e1900 */
[----:B------:R-:W0:Y:S01]  /*0790*/  LDC.64 R8, c[0x0][0x388] ;  /* 0x0000e200ff087b82 */ /* 0x000e220000000a00 */
[----:B-1----:R-:W-:Y:S01]  /*07a0*/  @P1 IMAD.WIDE R10, R15, 0x4, R10 ;  /* 0x000000040f0a1825 */ /* 0x002fe200078e020a */
[----:B------:R-:W-:Y:S02]  /*07b0*/  @!P0 IADD3 R17, PT, PT, R20, R21, RZ ;  /* 0x0000001514118210 */ /* 0x000fe40007ffe0ff */
[----:B--2---:R-:W-:Y:S01]  /*07c0*/  @P1 LEA R4, P2, R2, R4, 0x2 ;  /* 0x0000000402041211 */ /* 0x004fe200078410ff */
[----:B------:R-:W-:-:S03]  /*07d0*/  @!P0 IMAD R21, R21, R3, R0 ;  /* 0x0000000315158224 */ /* 0x000fc600078e0200 */
[----:B------:R-:W-:Y:S01]  /*07e0*/  @P1 LEA.HI.X R5, R2, R5, R14, 0x2, P2 ;  /* 0x0000000502051211 */ /* 0x000fe200010f140e */
[----:B------:R-:W-:Y:S01]  /*07f0*/  @P1 IMAD.WIDE R14, R3, 0x4, R10 ;  /* 0x00000004030e1825 */ /* 0x000fe200078e020a */
[----:B------:R-:W4:Y:S03]  /*0800*/  @P1 LDG.E R2, desc[UR4][R10.64] ;  /* 0x000000040a021981 */ /* 0x000f26000c1e1900 */
[----:B---3--:R-:W-:Y:S01]  /*0810*/  @!P0 IMAD.WIDE.U32 R6, R17, 0x4, R6 ;  /* 0x0000000411068825 */ /* 0x008fe200078e0006 */
[----:B------:R-:W2:Y:S04]  /*0820*/  @P1 LDG.E R5, desc[UR4][R4.64+0x4] ;  /* 0x0000040404051981 */ /* 0x000ea8000c1e1900 */
[----:B------:R-:W2:Y:S01]  /*0830*/  @P1 LDG.E R14, desc[UR4][R14.64] ;  /* 0x000000040e0e1981 */ /* 0x000ea2000c1e1900 */
[----:B0-----:R-:W-:-:S03]  /*0840*/  @!P0 IMAD.WIDE R8, R21, 0x4, R8 ;  /* 0x0000000415088825 */ /* 0x001fc600078e0208 */
[----:B------:R-:W3:Y:S04]  /*0850*/  @!P0 LDG.E R7, desc[UR4][R6.64] ;  /* 0x0000000406078981 */ /* 0x000ee8000c1e1900 */
[----:B------:R-:W3:Y:S01]  /*0860*/  @!P0 LDG.E R8, desc[UR4][R8.64] ;  /* 0x0000000408088981 */ /* 0x000ee2000c1e1900 */
[----:B----4-:R-:W-:-:S04]  /*0870*/  @P1 FFMA R2, R13, R2, R24 ;  /* 0x000000020d021223 */ /* 0x010fc80000000018 */
[----:B--2---:R-:W-:-:S04]  /*0880*/  @P1 FFMA R24, R5, R14, R2 ;  /* 0x0000000e05181223 */ /* 0x004fc80000000002 */
[----:B---3--:R-:W-:-:S07]  /*0890*/  @!P0 FFMA R24, R7, R8, R24 ;  /* 0x0000000807188223 */ /* 0x008fce0000000018 */
.L_x_0:
[----:B------:R-:W0:Y:S01]  /*08a0*/  LDC.64 R4, c[0x0][0x390] ;  /* 0x0000e400ff047b82 */ /* 0x000e220000000a00 */
[----:B------:R-:W-:-:S04]  /*08b0*/  IMAD R3, R19, R3, R0 ;  /* 0x0000000313037224 */ /* 0x000fc800078e0200 */
[----:B0-----:R-:W-:-:S05]  /*08c0*/  IMAD.WIDE R2, R3, 0x4, R4 ;  /* 0x0000000403027825 */ /* 0x001fca00078e0204 */
[----:B------:R-:W-:Y:S01]  /*08d0*/  STG.E desc[UR4][R2.64], R24 ;  /* 0x0000001802007986 */ /* 0x000fe2000c101904 */
[----:B------:R-:W-:Y:S05]  /*08e0*/  EXIT ;  /* 0x000000000000794d */ /* 0x000fea0003800000 */
.L_x_4:
[----:B------:R-:W-:-:S00]  /*08f0*/  BRA `(.L_x_4) ;  /* 0xfffffffc00fc7947 */ /* 0x000fc0000383ffff */
[----:B------:R-:W-:-:S00]  /*0900*/  NOP ;  /* 0x0000000000007918 */ /* 0x000fc00000000000 */
[----:B------:R-:W-:-:S00]  /*0910*/  NOP ;  /* 0x0000000000007918 */ /* 0x000fc00000000000 */
[----:B------:R-:W-:-:S00]  /*0920*/  NOP ;  /* 0x0000000000007918 */ /* 0x000fc00000000000 */
[----:B------:R-:W-:-:S00]  /*0930*/  NOP ;  /* 0x0000000000007918 */ /* 0x000fc00000000000 */
[----:B------:R-:W-:-:S00]  /*0940*/  NOP ;  /* 0x0000000000007918 */ /* 0x000fc00000000000 */
[----:B------:R-:W-:-:S00]  /*0950*/  NOP ;  /* 0x0000000000007918 */ /* 0x000fc00000000000 */
[----:B------:R-:W-:-:S00]  /*0960*/  NOP ;  /* 0x0000000000007918 */ /* 0x000fc00000000000 */
[----:B------:R-:W-:-:S00]  /*0970*/  NOP ;  /* 0x0000000000007918 */ /* 0x000fc00000000000 */
.L_x_5:


//--------------------- .nv.shared.reserved.0     --------------------------
	.section	.nv.shared.reserved.0,"aw",@nobits
	.weak		__nv_reservedSMEM_offset_0_alias
	.size		__nv_reservedSMEM_offset_0_alias, 0, 64
	.other		__nv_reservedSMEM_offset_0_alias,@"STO_CUDA_RESERVED_SHARED STV_DEFAULT"
__nv_reservedSMEM_offset_0_alias:
	.zero		0
	.zero		64


//--------------------- .nv.constant0._Z9matrixMulPKfS0_Pfiii --------------------------
	.section	.nv.constant0._Z9matrixMulPKfS0_Pfiii,"a",@progbits
	.sectionflags	@""
	.align	4
.nv.constant0._Z9matrixMulPKfS0_Pfiii:
	.zero		932


//--------------------- SYMBOLS --------------------------

	.type		.nv.reservedSmem.offset0,@object
	.size		.nv.reservedSmem.offset0,0x4
